//
// Generated by NVIDIA NVVM Compiler
//
// Compiler Build ID: CL-36424714
// Cuda compilation tools, release 13.0, V13.0.88
// Based on NVVM 20.0.0
//

.version 9.0
.target sm_100
.address_size 64

	// .globl	_Z17matrix_mul_kernelPfS_S_iii

.visible .entry _Z17matrix_mul_kernelPfS_S_iii(
	.param .u64 .ptr .align 1 _Z17matrix_mul_kernelPfS_S_iii_param_0,
	.param .u64 .ptr .align 1 _Z17matrix_mul_kernelPfS_S_iii_param_1,
	.param .u64 .ptr .align 1 _Z17matrix_mul_kernelPfS_S_iii_param_2,
	.param .u32 _Z17matrix_mul_kernelPfS_S_iii_param_3,
	.param .u32 _Z17matrix_mul_kernelPfS_S_iii_param_4,
	.param .u32 _Z17matrix_mul_kernelPfS_S_iii_param_5
)
{
	.reg .pred 	%p<13>;
	.reg .b32 	%r<41>;
	.reg .b32 	%f<68>;
	.reg .b64 	%rd<53>;

	ld.param.u64 	%rd7, [_Z17matrix_mul_kernelPfS_S_iii_param_0];
	ld.param.u64 	%rd8, [_Z17matrix_mul_kernelPfS_S_iii_param_1];
	ld.param.u64 	%rd6, [_Z17matrix_mul_kernelPfS_S_iii_param_2];
	ld.param.u32 	%r20, [_Z17matrix_mul_kernelPfS_S_iii_param_3];
	ld.param.u32 	%r18, [_Z17matrix_mul_kernelPfS_S_iii_param_4];
	ld.param.u32 	%r19, [_Z17matrix_mul_kernelPfS_S_iii_param_5];
	cvta.to.global.u64 	%rd1, %rd8;
	cvta.to.global.u64 	%rd2, %rd7;
	mov.u32 	%r21, %ctaid.y;
	mov.u32 	%r22, %ntid.y;
	mov.u32 	%r23, %tid.y;
	mad.lo.s32 	%r1, %r21, %r22, %r23;
	mov.u32 	%r24, %ctaid.x;
	mov.u32 	%r25, %ntid.x;
	mov.u32 	%r26, %tid.x;
	mad.lo.s32 	%r2, %r24, %r25, %r26;
	setp.ge.s32 	%p1, %r1, %r20;
	setp.ge.s32 	%p2, %r2, %r18;
	or.pred  	%p3, %p1, %p2;
	@%p3 bra 	$L__BB0_14;
	setp.lt.s32 	%p4, %r19, 1;
	mov.f32 	%f67, 0f00000000;
	@%p4 bra 	$L__BB0_13;
	mul.lo.s32 	%r3, %r19, %r1;
	and.b32  	%r4, %r19, 7;
	setp.lt.u32 	%p5, %r19, 8;
	mov.f32 	%f67, 0f00000000;
	mov.b32 	%r39, 0;
	@%p5 bra 	$L__BB0_5;
	and.b32  	%r39, %r19, 2147483640;
	neg.s32 	%r37, %r39;
	shl.b32 	%r7, %r18, 3;
	mul.wide.u32 	%rd9, %r3, 4;
	add.s64 	%rd10, %rd9, %rd2;
	add.s64 	%rd52, %rd10, 16;
	mov.f32 	%f67, 0f00000000;
	mul.wide.s32 	%rd13, %r18, 4;
	mov.u32 	%r36, %r2;
$L__BB0_4:
	.pragma "nounroll";
	ld.global.f32 	%f17, [%rd52+-16];
	mul.wide.s32 	%rd11, %r36, 4;
	add.s64 	%rd12, %rd1, %rd11;
	ld.global.f32 	%f18, [%rd12];
	fma.rn.f32 	%f19, %f17, %f18, %f67;
	ld.global.f32 	%f20, [%rd52+-12];
	add.s64 	%rd14, %rd12, %rd13;
	ld.global.f32 	%f21, [%rd14];
	fma.rn.f32 	%f22, %f20, %f21, %f19;
	ld.global.f32 	%f23, [%rd52+-8];
	add.s64 	%rd15, %rd14, %rd13;
	ld.global.f32 	%f24, [%rd15];
	fma.rn.f32 	%f25, %f23, %f24, %f22;
	ld.global.f32 	%f26, [%rd52+-4];
	add.s64 	%rd16, %rd15, %rd13;
	ld.global.f32 	%f27, [%rd16];
	fma.rn.f32 	%f28, %f26, %f27, %f25;
	ld.global.f32 	%f29, [%rd52];
	add.s64 	%rd17, %rd16, %rd13;
	ld.global.f32 	%f30, [%rd17];
	fma.rn.f32 	%f31, %f29, %f30, %f28;
	ld.global.f32 	%f32, [%rd52+4];
	add.s64 	%rd18, %rd17, %rd13;
	ld.global.f32 	%f33, [%rd18];
	fma.rn.f32 	%f34, %f32, %f33, %f31;
	ld.global.f32 	%f35, [%rd52+8];
	add.s64 	%rd19, %rd18, %rd13;
	ld.global.f32 	%f36, [%rd19];
	fma.rn.f32 	%f37, %f35, %f36, %f34;
	ld.global.f32 	%f38, [%rd52+12];
	add.s64 	%rd20, %rd19, %rd13;
	ld.global.f32 	%f39, [%rd20];
	fma.rn.f32 	%f67, %f38, %f39, %f37;
	add.s32 	%r37, %r37, 8;
	add.s32 	%r36, %r36, %r7;
	add.s64 	%rd52, %rd52, 32;
	setp.ne.s32 	%p6, %r37, 0;
	@%p6 bra 	$L__BB0_4;
$L__BB0_5:
	setp.eq.s32 	%p7, %r4, 0;
	@%p7 bra 	$L__BB0_13;
	and.b32  	%r13, %r19, 3;
	setp.lt.u32 	%p8, %r4, 4;
	@%p8 bra 	$L__BB0_8;
	add.s32 	%r28, %r39, %r3;
	mul.wide.u32 	%rd21, %r28, 4;
	add.s64 	%rd22, %rd2, %rd21;
	ld.global.f32 	%f41, [%rd22];
	mad.lo.s32 	%r29, %r39, %r18, %r2;
	mul.wide.s32 	%rd23, %r29, 4;
	add.s64 	%rd24, %rd1, %rd23;
	ld.global.f32 	%f42, [%rd24];
	fma.rn.f32 	%f43, %f41, %f42, %f67;
	cvt.u64.u32 	%rd25, %r3;
	cvt.u64.u32 	%rd26, %r39;
	add.s64 	%rd27, %rd26, %rd25;
	shl.b64 	%rd28, %rd27, 2;
	add.s64 	%rd29, %rd2, %rd28;
	ld.global.f32 	%f44, [%rd29+4];
	mul.wide.s32 	%rd30, %r18, 4;
	add.s64 	%rd31, %rd24, %rd30;
	ld.global.f32 	%f45, [%rd31];
	fma.rn.f32 	%f46, %f44, %f45, %f43;
	ld.global.f32 	%f47, [%rd29+8];
	add.s64 	%rd32, %rd31, %rd30;
	ld.global.f32 	%f48, [%rd32];
	fma.rn.f32 	%f49, %f47, %f48, %f46;
	ld.global.f32 	%f50, [%rd29+12];
	add.s64 	%rd33, %rd32, %rd30;
	ld.global.f32 	%f51, [%rd33];
	fma.rn.f32 	%f67, %f50, %f51, %f49;
	add.s32 	%r39, %r39, 4;
$L__BB0_8:
	setp.eq.s32 	%p9, %r13, 0;
	@%p9 bra 	$L__BB0_13;
	setp.eq.s32 	%p10, %r13, 1;
	@%p10 bra 	$L__BB0_11;
	add.s32 	%r30, %r39, %r3;
	mul.wide.u32 	%rd34, %r30, 4;
	add.s64 	%rd35, %rd2, %rd34;
	ld.global.f32 	%f53, [%rd35];
	mad.lo.s32 	%r31, %r39, %r18, %r2;
	mul.wide.s32 	%rd36, %r31, 4;
	add.s64 	%rd37, %rd1, %rd36;
	ld.global.f32 	%f54, [%rd37];
	fma.rn.f32 	%f55, %f53, %f54, %f67;
	cvt.u64.u32 	%rd38, %r3;
	cvt.u64.u32 	%rd39, %r39;
	add.s64 	%rd40, %rd39, %rd38;
	shl.b64 	%rd41, %rd40, 2;
	add.s64 	%rd42, %rd2, %rd41;
	ld.global.f32 	%f56, [%rd42+4];
	mul.wide.s32 	%rd43, %r18, 4;
	add.s64 	%rd44, %rd37, %rd43;
	ld.global.f32 	%f57, [%rd44];
	fma.rn.f32 	%f67, %f56, %f57, %f55;
	add.s32 	%r39, %r39, 2;
$L__BB0_11:
	and.b32  	%r32, %r19, 1;
	setp.eq.b32 	%p11, %r32, 1;
	not.pred 	%p12, %p11;
	@%p12 bra 	$L__BB0_13;
	add.s32 	%r33, %r39, %r3;
	mul.wide.u32 	%rd45, %r33, 4;
	add.s64 	%rd46, %rd2, %rd45;
	ld.global.f32 	%f58, [%rd46];
	mad.lo.s32 	%r34, %r39, %r18, %r2;
	mul.wide.s32 	%rd47, %r34, 4;
	add.s64 	%rd48, %rd1, %rd47;
	ld.global.f32 	%f59, [%rd48];
	fma.rn.f32 	%f67, %f58, %f59, %f67;
$L__BB0_13:
	mad.lo.s32 	%r35, %r18, %r1, %r2;
	cvta.to.global.u64 	%rd49, %rd6;
	mul.wide.s32 	%rd50, %r35, 4;
	add.s64 	%rd51, %rd49, %rd50;
	st.global.f32 	[%rd51], %f67;
$L__BB0_14:
	ret;

}


// ===== COMPILED SASS (sm_100) =====

	.target	sm_100

	.elftype	@"ET_EXEC"


//--------------------- .note.nv.tkinfo           --------------------------
	.section	.note.nv.tkinfo,"",@"SHT_NOTE"
	.sectionflags	@"SHF_NOTE_NV_TKINFO"
	.tkinfo
        /*0018*/ 	.word	0x00000002
        /*0030*/ 	.string	""
        /*0030*/ 	.string	"ptxas"
        /*0030*/ 	.string	"Cuda compilation tools, release 13.0, V13.0.88"
        /*0030*/ 	.string	"Build cuda_13.0.r13.0/compiler.36424714_0"
        /*0030*/ 	.string	"-arch sm_100 -m 64 "



//--------------------- .note.nv.cuinfo           --------------------------
	.section	.note.nv.cuinfo,"",@"SHT_NOTE"
	.sectionflags	@"SHF_NOTE_NV_CUINFO"
        /*0018*/ 	.short	0x0002
        /*001a*/ 	.short	0x0064
        /*001c*/ 	.short	0x0082
	.zero		2


//--------------------- .nv.info                  --------------------------
	.section	.nv.info,"",@"SHT_CUDA_INFO"
	.align	4


	//----- nvinfo : EIATTR_REGCOUNT
	.align		4
        /*0000*/ 	.byte	0x04, 0x2f
        /*0002*/ 	.short	(.L_1 - .L_0)
	.align		4
.L_0:
        /*0004*/ 	.word	index@(_Z17matrix_mul_kernelPfS_S_iii)
        /*0008*/ 	.word	0x00000020


	//----- nvinfo : EIATTR_FRAME_SIZE
	.align		4
.L_1:
        /*000c*/ 	.byte	0x04, 0x11
        /*000e*/ 	.short	(.L_3 - .L_2)
	.align		4
.L_2:
        /*0010*/ 	.word	index@(_Z17matrix_mul_kernelPfS_S_iii)
        /*0014*/ 	.word	0x00000000


	//----- nvinfo : EIATTR_MIN_STACK_SIZE
	.align		4
.L_3:
        /*0018*/ 	.byte	0x04, 0x12
        /*001a*/ 	.short	(.L_5 - .L_4)
	.align		4
.L_4:
        /*001c*/ 	.word	index@(_Z17matrix_mul_kernelPfS_S_iii)
        /*0020*/ 	.word	0x00000000
.L_5:


//--------------------- .nv.compat                --------------------------
	.section	.nv.compat,"",@"SHT_CUDA_COMPAT_INFO"
	.align	4
        /*0000*/ 	.byte	0x02, 0x09, 0x00, 0x00, 0x02, 0x02, 0x01, 0x00, 0x02, 0x05, 0x05, 0x00, 0x03, 0x07, 0x01, 0x01
        /*0010*/ 	.byte	0x02, 0x03, 0x00, 0x00, 0x02, 0x06, 0x01, 0x00, 0x04, 0x0b, 0x08, 0x00, 0x09, 0x00, 0x00, 0x00
        /*0020*/ 	.byte	0x00, 0x00, 0x00, 0x00


//--------------------- .nv.info._Z17matrix_mul_kernelPfS_S_iii --------------------------
	.section	.nv.info._Z17matrix_mul_kernelPfS_S_iii,"",@"SHT_CUDA_INFO"
	.sectionflags	@""
	.align	4


	//----- nvinfo : EIATTR_CUDA_API_VERSION
	.align		4
        /*0000*/ 	.byte	0x04, 0x37
        /*0002*/ 	.short	(.L_7 - .L_6)
.L_6:
        /*0004*/ 	.word	0x00000082


	//----- nvinfo : EIATTR_KPARAM_INFO
	.align		4
.L_7:
        /*0008*/ 	.byte	0x04, 0x17
        /*000a*/ 	.short	(.L_9 - .L_8)
.L_8:
        /*000c*/ 	.word	0x00000000
        /*0010*/ 	.short	0x0005
        /*0012*/ 	.short	0x0020
        /*0014*/ 	.byte	0x00, 0xf0, 0x11, 0x00


	//----- nvinfo : EIATTR_KPARAM_INFO
	.align		4
.L_9:
        /*0018*/ 	.byte	0x04, 0x17
        /*001a*/ 	.short	(.L_11 - .L_10)
.L_10:
        /*001c*/ 	.word	0x00000000
        /*0020*/ 	.short	0x0004
        /*0022*/ 	.short	0x001c
        /*0024*/ 	.byte	0x00, 0xf0, 0x11, 0x00


	//----- nvinfo : EIATTR_KPARAM_INFO
	.align		4
.L_11:
        /*0028*/ 	.byte	0x04, 0x17
        /*002a*/ 	.short	(.L_13 - .L_12)
.L_12:
        /*002c*/ 	.word	0x00000000
        /*0030*/ 	.short	0x0003
        /*0032*/ 	.short	0x0018
        /*0034*/ 	.byte	0x00, 0xf0, 0x11, 0x00


	//----- nvinfo : EIATTR_KPARAM_INFO
	.align		4
.L_13:
        /*0038*/ 	.byte	0x04, 0x17
        /*003a*/ 	.short	(.L_15 - .L_14)
.L_14:
        /*003c*/ 	.word	0x00000000
        /*0040*/ 	.short	0x0002
        /*0042*/ 	.short	0x0010
        /*0044*/ 	.byte	0x00, 0xf5, 0x21, 0x00


	//----- nvinfo : EIATTR_KPARAM_INFO
	.align		4
.L_15:
        /*0048*/ 	.byte	0x04, 0x17
        /*004a*/ 	.short	(.L_17 - .L_16)
.L_16:
        /*004c*/ 	.word	0x00000000
        /*0050*/ 	.short	0x0001
        /*0052*/ 	.short	0x0008
        /*0054*/ 	.byte	0x00, 0xf5, 0x21, 0x00


	//----- nvinfo : EIATTR_KPARAM_INFO
	.align		4
.L_17:
        /*0058*/ 	.byte	0x04, 0x17
        /*005a*/ 	.short	(.L_19 - .L_18)
.L_18:
        /*005c*/ 	.word	0x00000000
        /*0060*/ 	.short	0x0000
        /*0062*/ 	.short	0x0000
        /*0064*/ 	.byte	0x00, 0xf5, 0x21, 0x00


	//----- nvinfo : EIATTR_SPARSE_MMA_MASK
	.align		4
.L_19:
        /*0068*/ 	.byte	0x03, 0x50
        /*006a*/ 	.short	0x0000


	//----- nvinfo : EIATTR_MAXREG_COUNT
	.align		4
        /*006c*/ 	.byte	0x03, 0x1b
        /*006e*/ 	.short	0x00ff


	//----- nvinfo : EIATTR_MERCURY_ISA_VERSION
	.align		4
        /*0070*/ 	.byte	0x03, 0x5f
        /*0072*/ 	.short	0x0101


	//----- nvinfo : EIATTR_VRC_CTA_INIT_COUNT
	.align		4
        /*0074*/ 	.byte	0x02, 0x4a
	.zero		1
	.zero		1


	//----- nvinfo : EIATTR_EXIT_INSTR_OFFSETS
	.align		4
        /*0078*/ 	.byte	0x04, 0x1c
        /*007a*/ 	.short	(.L_21 - .L_20)


	//   ....[0]....
.L_20:
        /*007c*/ 	.word	0x000000c0


	//   ....[1]....
        /*0080*/ 	.word	0x000008e0


	//----- nvinfo : EIATTR_CBANK_PARAM_SIZE
	.align		4
.L_21:
        /*0084*/ 	.byte	0x03, 0x19
        /*0086*/ 	.short	0x0024


	//----- nvinfo : EIATTR_PARAM_CBANK
	.align		4
        /*0088*/ 	.byte	0x04, 0x0a
        /*008a*/ 	.short	(.L_23 - .L_22)
	.align		4
.L_22:
        /*008c*/ 	.word	index@(.nv.constant0._Z17matrix_mul_kernelPfS_S_iii)
        /*0090*/ 	.short	0x0380
        /*0092*/ 	.short	0x0024


	//----- nvinfo : EIATTR_SW_WAR
	.align		4
.L_23:
        /*0094*/ 	.byte	0x04, 0x36
        /*0096*/ 	.short	(.L_25 - .L_24)
.L_24:
        /*0098*/ 	.word	0x00000008
.L_25:


//--------------------- .nv.callgraph             --------------------------
	.section	.nv.callgraph,"",@"SHT_CUDA_CALLGRAPH"
	.align	4
	.sectionentsize	8
	.align		4
        /*0000*/ 	.word	0x00000000
	.align		4
        /*0004*/ 	.word	0xffffffff
	.align		4
        /*0008*/ 	.word	0x00000000
	.align		4
        /*000c*/ 	.word	0xfffffffe
	.align		4
        /*0010*/ 	.word	0x00000000
	.align		4
        /*0014*/ 	.word	0xfffffffd
	.align		4
        /*0018*/ 	.word	0x00000000
	.align		4
        /*001c*/ 	.word	0xfffffffc


//--------------------- .text._Z17matrix_mul_kernelPfS_S_iii --------------------------
	.section	.text._Z17matrix_mul_kernelPfS_S_iii,"ax",@progbits
	.align	128
        .global         _Z17matrix_mul_kernelPfS_S_iii
        .type           _Z17matrix_mul_kernelPfS_S_iii,@function
        .size           _Z17matrix_mul_kernelPfS_S_iii,(.L_x_5 - _Z17matrix_mul_kernelPfS_S_iii)
        .other          _Z17matrix_mul_kernelPfS_S_iii,@"STO_CUDA_ENTRY STV_DEFAULT"
_Z17matrix_mul_kernelPfS_S_iii:
.text._Z17matrix_mul_kernelPfS_S_iii:
[----:B------:R-:W-:Y:S01]  /*0000*/  LDC R1, c[0x0][0x37c] ;  /* 0x0000df00ff017b82 */ /* 0x000fe20000000800 */
[----:B------:R-:W0:Y:S07]  /*0010*/  S2R R5, SR_TID.X ;  /* 0x0000000000057919 */ /* 0x000e2e0000002100 */
[----:B------:R-:W1:Y:S01]  /*0020*/  LDC R19, c[0x0][0x364] ;  /* 0x0000d900ff137b82 */ /* 0x000e620000000800 */
[----:B------:R-:W1:Y:S07]  /*0030*/  S2R R4, SR_TID.Y ;  /* 0x0000000000047919 */ /* 0x000e6e0000002200 */
[----:B------:R-:W0:Y:S08]  /*0040*/  S2UR UR5, SR_CTAID.X ;  /* 0x00000000000579c3 */ /* 0x000e300000002500 */
[----:B------:R-:W0:Y:S08]  /*0050*/  LDC R0, c[0x0][0x360] ;  /* 0x0000d800ff007b82 */ /* 0x000e300000000800 */
[----:B------:R-:W1:Y:S08]  /*0060*/  S2UR UR4, SR_CTAID.Y ;  /* 0x00000000000479c3 */ /* 0x000e700000002600 */
[----:B------:R-:W2:Y:S01]  /*0070*/  LDC.64 R2, c[0x0][0x398] ;  /* 0x0000e600ff027b82 */ /* 0x000ea20000000a00 */
[----:B0-----:R-:W-:-:S02]  /*0080*/  IMAD R0, R0, UR5, R5 ;  /* 0x0000000500007c24 */ /* 0x001fc4000f8e0205 */
[----:B-1----:R-:W-:-:S03]  /*0090*/  IMAD R19, R19, UR4, R4 ;  /* 0x0000000413137c24 */ /* 0x002fc6000f8e0204 */
[----:B--2---:R-:W-:-:S04]  /*00a0*/  ISETP.GE.AND P0, PT, R0, R3, PT ;  /* 0x000000030000720c */ /* 0x004fc80003f06270 */
[----:B------:R-:W-:-:S13]  /*00b0*/  ISETP.GE.OR P0, PT, R19, R2, P0 ;  /* 0x000000021300720c */ /* 0x000fda0000706670 */
[----:B------:R-:W-:Y:S05]  /*00c0*/  @P0 EXIT ;  /* 0x000000000000094d */ /* 0x000fea0003800000 */
[----:B------:R-:W0:Y:S01]  /*00d0*/  LDC R2, c[0x0][0x3a0] ;  /* 0x0000e800ff027b82 */ /* 0x000e220000000800 */
[----:B------:R-:W1:Y:S01]  /*00e0*/  LDCU.64 UR4, c[0x0][0x358] ;  /* 0x00006b00ff0477ac */ /* 0x000e620008000a00 */
[----:B------:R-:W-:Y:S01]  /*00f0*/  HFMA2 R24, -RZ, RZ, 0, 0 ;  /* 0x00000000ff187431 */ /* 0x000fe200000001ff */
[----:B0-----:R-:W-:-:S13]  /*0100*/  ISETP.GE.AND P0, PT, R2, 0x1, PT ;  /* 0x000000010200780c */ /* 0x001fda0003f06270 */
[----:B-1----:R-:W-:Y:S05]  /*0110*/  @!P0 BRA `(.L_x_0) ;  /* 0x0000000400e08947 */ /* 0x002fea0003800000 */
[C---:B------:R-:W-:Y:S01]  /*0120*/  ISETP.GE.U32.AND P1, PT, R2.reuse, 0x8, PT ;  /* 0x000000080200780c */ /* 0x040fe20003f26070 */
[----:B------:R-:W-:Y:S01]  /*0130*/  IMAD R20, R19, R2, RZ ;  /* 0x0000000213147224 */ /* 0x000fe200078e02ff */
[----:B------:R-:W-:Y:S02]  /*0140*/  LOP3.LUT R27, R2, 0x7, RZ, 0xc0, !PT ;  /* 0x00000007021b7812 */ /* 0x000fe400078ec0ff */
[----:B------:R-:W-:Y:S02]  /*0150*/  MOV R24, RZ ;  /* 0x000000ff00187202 */ /* 0x000fe40000000f00 */
[----:B------:R-:W-:Y:S02]  /*0160*/  ISETP.NE.AND P0, PT, R27, RZ, PT ;  /* 0x000000ff1b00720c */ /* 0x000fe40003f05270 */
[----:B------:R-:W-:-:S05]  /*0170*/  MOV R21, RZ ;  /* 0x000000ff00157202 */ /* 0x000fca0000000f00 */
[----:B------:R-:W-:Y:S06]  /*0180*/  @!P1 BRA `(.L_x_1) ;  /* 0x0000000000c49947 */ /* 0x000fec0003800000 */
[----:B------:R-:W0:Y:S01]  /*0190*/  LDC.64 R4, c[0x0][0x380] ;  /* 0x0000e000ff047b82 */ /* 0x000e220000000a00 */
[----:B------:R-:W-:Y:S02]  /*01a0*/  LOP3.LUT R21, R2, 0x7ffffff8, RZ, 0xc0, !PT ;  /* 0x7ffffff802157812 */ /* 0x000fe400078ec0ff */
[----:B------:R-:W-:Y:S02]  /*01b0*/  MOV R24, RZ ;  /* 0x000000ff00187202 */ /* 0x000fe40000000f00 */
[----:B------:R-:W-:Y:S02]  /*01c0*/  MOV R18, R0 ;  /* 0x0000000000127202 */ /* 0x000fe40000000f00 */
[----:B------:R-:W-:Y:S01]  /*01d0*/  IADD3 R22, PT, PT, -R21, RZ, RZ ;  /* 0x000000ff15167210 */ /* 0x000fe20007ffe1ff */
[----:B0-----:R-:W-:-:S03]  /*01e0*/  IMAD.WIDE.U32 R4, R20, 0x4, R4 ;  /* 0x0000000414047825 */ /* 0x001fc600078e0004 */
[----:B------:R-:W-:-:S04]  /*01f0*/  IADD3 R6, P1, PT, R4, 0x10, RZ ;  /* 0x0000001004067810 */ /* 0x000fc80007f3e0ff */
[----:B------:R-:W-:-:S09]  /*0200*/  IADD3.X R7, PT, PT, RZ, R5, RZ, P1, !PT ;  /* 0x00000005ff077210 */ /* 0x000fd20000ffe4ff */
.L_x_2:
[----:B------:R-:W0:Y:S01]  /*0210*/  LDC.64 R16, c[0x0][0x388] ;  /* 0x0000e200ff107b82 */ /* 0x000e220000000a00 */
[----:B------:R-:W-:Y:S02]  /*0220*/  MOV R4, R6 ;  /* 0x0000000600047202 */ /* 0x000fe40000000f00 */
[----:B------:R-:W-:-:S05]  /*0230*/  MOV R5, R7 ;  /* 0x0000000700057202 */ /* 0x000fca0000000f00 */
[----:B------:R-:W2:Y:S04]  /*0240*/  LDG.E R25, desc[UR4][R4.64+-0x10] ;  /* 0xfffff00404197981 */ /* 0x000ea8000c1e1900 */
[----:B------:R-:W3:Y:S04]  /*0250*/  LDG.E R23, desc[UR4][R4.64+-0xc] ;  /* 0xfffff40404177981 */ /* 0x000ee8000c1e1900 */
[----:B------:R-:W4:Y:S04]  /*0260*/  LDG.E R29, desc[UR4][R4.64+-0x8] ;  /* 0xfffff804041d7981 */ /* 0x000f28000c1e1900 */
[----:B------:R-:W5:Y:S01]  /*0270*/  LDG.E R28, desc[UR4][R4.64+-0x4] ;  /* 0xfffffc04041c7981 */ /* 0x000f62000c1e1900 */
[----:B0-----:R-:W-:-:S05]  /*0280*/  IMAD.WIDE R16, R18, 0x4, R16 ;  /* 0x0000000412107825 */ /* 0x001fca00078e0210 */
[----:B------:R0:W2:Y:S01]  /*0290*/  LDG.E R26, desc[UR4][R16.64] ;  /* 0x00000004101a7981 */ /* 0x0000a2000c1e1900 */
[----:B------:R-:W-:-:S04]  /*02a0*/  IMAD.WIDE R14, R3, 0x4, R16 ;  /* 0x00000004030e7825 */ /* 0x000fc800078e0210 */
[C---:B------:R-:W-:Y:S02]  /*02b0*/  IMAD.WIDE R6, R3.reuse, 0x4, R14 ;  /* 0x0000000403067825 */ /* 0x040fe400078e020e */
[----:B------:R-:W3:Y:S02]  /*02c0*/  LDG.E R14, desc[UR4][R14.64] ;  /* 0x000000040e0e7981 */ /* 0x000ee4000c1e1900 */
[C---:B------:R-:W-:Y:S02]  /*02d0*/  IMAD.WIDE R10, R3.reuse, 0x4, R6 ;  /* 0x00000004030a7825 */ /* 0x040fe400078e0206 */
[----:B------:R-:W4:Y:S02]  /*02e0*/  LDG.E R6, desc[UR4][R6.64] ;  /* 0x0000000406067981 */ /* 0x000f24000c1e1900 */
[C---:B------:R-:W-:Y:S02]  /*02f0*/  IMAD.WIDE R8, R3.reuse, 0x4, R10 ;  /* 0x0000000403087825 */ /* 0x040fe400078e020a */
[----:B------:R-:W5:Y:S02]  /*0300*/  LDG.E R10, desc[UR4][R10.64] ;  /* 0x000000040a0a7981 */ /* 0x000f64000c1e1900 */
[----:B------:R-:W-:-:S02]  /*0310*/  IMAD.WIDE R12, R3, 0x4, R8 ;  /* 0x00000004030c7825 */ /* 0x000fc400078e0208 */
[----:B------:R-:W5:Y:S04]  /*0320*/  LDG.E R7, desc[UR4][R4.64] ;  /* 0x0000000404077981 */ /* 0x000f68000c1e1900 */
[----:B------:R-:W5:Y:S01]  /*0330*/  LDG.E R8, desc[UR4][R8.64] ;  /* 0x0000000408087981 */ /* 0x000f62000c1e1900 */
[----:B0-----:R-:W-:-:S03]  /*0340*/  IMAD.WIDE R16, R3, 0x4, R12 ;  /* 0x0000000403107825 */ /* 0x001fc600078e020c */
[----:B------:R-:W5:Y:S04]  /*0350*/  LDG.E R12, desc[UR4][R12.64] ;  /* 0x000000040c0c7981 */ /* 0x000f68000c1e1900 */
[----:B------:R-:W5:Y:S04]  /*0360*/  LDG.E R15, desc[UR4][R16.64] ;  /* 0x00000004100f7981 */ /* 0x000f68000c1e1900 */
[----:B------:R-:W5:Y:S04]  /*0370*/  LDG.E R9, desc[UR4][R4.64+0x4] ;  /* 0x0000040404097981 */ /* 0x000f68000c1e1900 */
[----:B------:R-:W5:Y:S01]  /*0380*/  LDG.E R11, desc[UR4][R4.64+0xc] ;  /* 0x00000c04040b7981 */ /* 0x000f62000c1e1900 */
[----:B--2---:R-:W-:Y:S01]  /*0390*/  FFMA R26, R25, R26, R24 ;  /* 0x0000001a191a7223 */ /* 0x004fe20000000018 */
[----:B------:R-:W-:-:S02]  /*03a0*/  IMAD.WIDE R24, R3, 0x4, R16 ;  /* 0x0000000403187825 */ /* 0x000fc400078e0210 */
[----:B------:R-:W2:Y:S04]  /*03b0*/  LDG.E R16, desc[UR4][R4.64+0x8] ;  /* 0x0000080404107981 */ /* 0x000ea8000c1e1900 */
[----:B------:R-:W2:Y:S01]  /*03c0*/  LDG.E R24, desc[UR4][R24.64] ;  /* 0x0000000418187981 */ /* 0x000ea2000c1e1900 */
[----:B---3--:R-:W-:Y:S01]  /*03d0*/  FFMA R14, R23, R14, R26 ;  /* 0x0000000e170e7223 */ /* 0x008fe2000000001a */
[----:B------:R-:W-:-:S03]  /*03e0*/  IADD3 R22, PT, PT, R22, 0x8, RZ ;  /* 0x0000000816167810 */ /* 0x000fc60007ffe0ff */
[----:B----4-:R-:W-:Y:S01]  /*03f0*/  FFMA R29, R29, R6, R14 ;  /* 0x000000061d1d7223 */ /* 0x010fe2000000000e */
[----:B------:R-:W-:-:S03]  /*0400*/  ISETP.NE.AND P1, PT, R22, RZ, PT ;  /* 0x000000ff1600720c */ /* 0x000fc60003f25270 */
[----:B-----5:R-:W-:Y:S01]  /*0410*/  FFMA R10, R28, R10, R29 ;  /* 0x0000000a1c0a7223 */ /* 0x020fe2000000001d */
[----:B------:R-:W-:-:S03]  /*0420*/  IADD3 R6, P2, PT, R4, 0x20, RZ ;  /* 0x0000002004067810 */ /* 0x000fc60007f5e0ff */
[----:B------:R-:W-:Y:S01]  /*0430*/  FFMA R8, R7, R8, R10 ;  /* 0x0000000807087223 */ /* 0x000fe2000000000a */
[----:B------:R-:W-:Y:S02]  /*0440*/  IADD3.X R7, PT, PT, RZ, R5, RZ, P2, !PT ;  /* 0x00000005ff077210 */ /* 0x000fe400017fe4ff */
[----:B------:R-:W-:Y:S01]  /*0450*/  LEA R18, R3, R18, 0x3 ;  /* 0x0000001203127211 */ /* 0x000fe200078e18ff */
[----:B------:R-:W-:-:S04]  /*0460*/  FFMA R9, R9, R12, R8 ;  /* 0x0000000c09097223 */ /* 0x000fc80000000008 */
[----:B--2---:R-:W-:-:S04]  /*0470*/  FFMA R16, R16, R15, R9 ;  /* 0x0000000f10107223 */ /* 0x004fc80000000009 */
[----:B------:R-:W-:Y:S01]  /*0480*/  FFMA R24, R11, R24, R16 ;  /* 0x000000180b187223 */ /* 0x000fe20000000010 */
[----:B------:R-:W-:Y:S06]  /*0490*/  @P1 BRA `(.L_x_2) ;  /* 0xfffffffc005c1947 */ /* 0x000fec000383ffff */
.L_x_1:
[----:B------:R-:W-:Y:S05]  /*04a0*/  @!P0 BRA `(.L_x_0) ;  /* 0x0000000000fc8947 */ /* 0x000fea0003800000 */
[----:B------:R-:W-:Y:S02]  /*04b0*/  ISETP.GE.U32.AND P1, PT, R27, 0x4, PT ;  /* 0x000000041b00780c */ /* 0x000fe40003f26070 */
[----:B------:R-:W-:-:S04]  /*04c0*/  LOP3.LUT R16, R2, 0x3, RZ, 0xc0, !PT ;  /* 0x0000000302107812 */ /* 0x000fc800078ec0ff */
[----:B------:R-:W-:-:S07]  /*04d0*/  ISETP.NE.AND P0, PT, R16, RZ, PT ;  /* 0x000000ff1000720c */ /* 0x000fce0003f05270 */
[----:B------:R-:W-:Y:S06]  /*04e0*/  @!P1 BRA `(.L_x_3) ;  /* 0x00000000006c9947 */ /* 0x000fec0003800000 */
[----:B------:R-:W0:Y:S01]  /*04f0*/  LDC.64 R6, c[0x0][0x388] ;  /* 0x0000e200ff067b82 */ /* 0x000e220000000a00 */
[----:B------:R-:W1:Y:S01]  /*0500*/  LDCU.64 UR6, c[0x0][0x380] ;  /* 0x00007000ff0677ac */ /* 0x000e620008000a00 */
[----:B------:R-:W-:Y:S01]  /*0510*/  IMAD R9, R21, R3, R0 ;  /* 0x0000000315097224 */ /* 0x000fe200078e0200 */
[CC--:B------:R-:W-:Y:S02]  /*0520*/  IADD3 R5, PT, PT, R20.reuse, R21.reuse, RZ ;  /* 0x0000001514057210 */ /* 0x0c0fe40007ffe0ff */
[----:B------:R-:W-:-:S03]  /*0530*/  IADD3 R10, P1, PT, R20, R21, RZ ;  /* 0x00000015140a7210 */ /* 0x000fc60007f3e0ff */
[----:B------:R-:W2:Y:S01]  /*0540*/  LDC.64 R14, c[0x0][0x380] ;  /* 0x0000e000ff0e7b82 */ /* 0x000ea20000000a00 */
[----:B0-----:R-:W-:-:S04]  /*0550*/  IMAD.WIDE R6, R9, 0x4, R6 ;  /* 0x0000000409067825 */ /* 0x001fc800078e0206 */
[----:B------:R-:W-:Y:S02]  /*0560*/  IMAD.WIDE R8, R3, 0x4, R6 ;  /* 0x0000000403087825 */ /* 0x000fe400078e0206 */
[----:B------:R-:W3:Y:S02]  /*0570*/  LDG.E R6, desc[UR4][R6.64] ;  /* 0x0000000406067981 */ /* 0x000ee4000c1e1900 */
[----:B--2---:R-:W-:Y:S01]  /*0580*/  IMAD.WIDE.U32 R14, R5, 0x4, R14 ;  /* 0x00000004050e7825 */ /* 0x004fe200078e000e */
[----:B------:R-:W-:Y:S02]  /*0590*/  IADD3.X R5, PT, PT, RZ, RZ, RZ, P1, !PT ;  /* 0x000000ffff057210 */ /* 0x000fe40000ffe4ff */
[----:B-1----:R-:W-:-:S03]  /*05a0*/  LEA R4, P1, R10, UR6, 0x2 ;  /* 0x000000060a047c11 */ /* 0x002fc6000f8210ff */
[----:B------:R-:W3:Y:S01]  /*05b0*/  LDG.E R15, desc[UR4][R14.64] ;  /* 0x000000040e0f7981 */ /* 0x000ee2000c1e1900 */
[----:B------:R-:W-:Y:S01]  /*05c0*/  LEA.HI.X R5, R10, UR7, R5, 0x2, P1 ;  /* 0x000000070a057c11 */ /* 0x000fe200088f1405 */
[C---:B------:R-:W-:Y:S02]  /*05d0*/  IMAD.WIDE R10, R3.reuse, 0x4, R8 ;  /* 0x00000004030a7825 */ /* 0x040fe400078e0208 */
[----:B------:R-:W2:Y:S04]  /*05e0*/  LDG.E R8, desc[UR4][R8.64] ;  /* 0x0000000408087981 */ /* 0x000ea8000c1e1900 */
[----:B------:R-:W2:Y:S01]  /*05f0*/  LDG.E R17, desc[UR4][R4.64+0x4] ;  /* 0x0000040404117981 */ /* 0x000ea2000c1e1900 */
[----:B------:R-:W-:-:S03]  /*0600*/  IMAD.WIDE R12, R3, 0x4, R10 ;  /* 0x00000004030c7825 */ /* 0x000fc600078e020a */
[----:B------:R-:W4:Y:S04]  /*0610*/  LDG.E R22, desc[UR4][R10.64] ;  /* 0x000000040a167981 */ /* 0x000f28000c1e1900 */
[----:B------:R-:W4:Y:S04]  /*0620*/  LDG.E R18, desc[UR4][R4.64+0x8] ;  /* 0x0000080404127981 */ /* 0x000f28000c1e1900 */
[----:B------:R-:W5:Y:S04]  /*0630*/  LDG.E R26, desc[UR4][R4.64+0xc] ;  /* 0x00000c04041a7981 */ /* 0x000f68000c1e1900 */
[----:B------:R-:W5:Y:S01]  /*0640*/  LDG.E R12, desc[UR4][R12.64] ;  /* 0x000000040c0c7981 */ /* 0x000f62000c1e1900 */
[----:B------:R-:W-:Y:S01]  /*0650*/  IADD3 R21, PT, PT, R21, 0x4, RZ ;  /* 0x0000000415157810 */ /* 0x000fe20007ffe0ff */
[----:B---3--:R-:W-:-:S04]  /*0660*/  FFMA R24, R15, R6, R24 ;  /* 0x000000060f187223 */ /* 0x008fc80000000018 */
[----:B--2---:R-:W-:-:S04]  /*0670*/  FFMA R17, R17, R8, R24 ;  /* 0x0000000811117223 */ /* 0x004fc80000000018 */
[----:B----4-:R-:W-:-:S04]  /*0680*/  FFMA R17, R18, R22, R17 ;  /* 0x0000001612117223 */ /* 0x010fc80000000011 */
[----:B-----5:R-:W-:-:S07]  /*0690*/  FFMA R24, R26, R12, R17 ;  /* 0x0000000c1a187223 */ /* 0x020fce0000000011 */
.L_x_3:
[----:B------:R-:W-:Y:S05]  /*06a0*/  @!P0 BRA `(.L_x_0) ;  /* 0x00000000007c8947 */ /* 0x000fea0003800000 */
[----:B------:R-:W-:Y:S01]  /*06b0*/  ISETP.NE.AND P1, PT, R16, 0x1, PT ;  /* 0x000000011000780c */ /* 0x000fe20003f25270 */
[----:B------:R-:W0:Y:S01]  /*06c0*/  LDC.64 R12, c[0x0][0x380] ;  /* 0x0000e000ff0c7b82 */ /* 0x000e220000000a00 */
[----:B------:R-:W-:-:S04]  /*06d0*/  LOP3.LUT R2, R2, 0x1, RZ, 0xc0, !PT ;  /* 0x0000000102027812 */ /* 0x000fc800078ec0ff */
[----:B------:R-:W-:-:S03]  /*06e0*/  ISETP.NE.U32.AND P0, PT, R2, 0x1, PT ;  /* 0x000000010200780c */ /* 0x000fc60003f05070 */
[----:B------:R-:W1:Y:S04]  /*06f0*/  LDC.64 R10, c[0x0][0x388] ;  /* 0x0000e200ff0a7b82 */ /* 0x000e680000000a00 */
[CC--:B------:R-:W-:Y:S02]  /*0700*/  @P1 IADD3 R15, PT, PT, R20.reuse, R21.reuse, RZ ;  /* 0x00000015140f1210 */ /* 0x0c0fe40007ffe0ff */
[----:B------:R-:W-:Y:S02]  /*0710*/  @P1 IADD3 R2, P2, PT, R20, R21, RZ ;  /* 0x0000001514021210 */ /* 0x000fe40007f5e0ff */
[----:B------:R-:W2:Y:S02]  /*0720*/  @P1 LDC.64 R4, c[0x0][0x380] ;  /* 0x0000e000ff041b82 */ /* 0x000ea40000000a00 */
[----:B------:R-:W-:-:S06]  /*0730*/  @P1 IADD3.X R14, PT, PT, RZ, RZ, RZ, P2, !PT ;  /* 0x000000ffff0e1210 */ /* 0x000fcc00017fe4ff */
[----:B------:R-:W3:Y:S01]  /*0740*/  LDC.64 R6, c[0x0][0x380] ;  /* 0x0000e000ff067b82 */ /* 0x000ee20000000a00 */
[----:B0-----:R-:W-:-:S04]  /*0750*/  @P1 IMAD.WIDE.U32 R12, R15, 0x4, R12 ;  /* 0x000000040f0c1825 */ /* 0x001fc800078e000c */
[C---:B------:R-:W-:Y:S01]  /*0760*/  @P1 IMAD R15, R21.reuse, R3, R0 ;  /* 0x00000003150f1224 */ /* 0x040fe200078e0200 */
[----:B------:R-:W-:Y:S01]  /*0770*/  @P1 IADD3 R21, PT, PT, R21, 0x2, RZ ;  /* 0x0000000215151810 */ /* 0x000fe20007ffe0ff */
[----:B------:R-:W4:Y:S01]  /*0780*/  @P1 LDG.E R13, desc[UR4][R12.64] ;  /* 0x000000040c0d1981 */ /* 0x000f22000c1e1900 */
[----:B------:R-:W0:Y:S01]  /*0790*/  LDC.64 R8, c[0x0][0x388] ;  /* 0x0000e200ff087b82 */ /* 0x000e220000000a00 */
[----:B-1----:R-:W-:Y:S01]  /*07a0*/  @P1 IMAD.WIDE R10, R15, 0x4, R10 ;  /* 0x000000040f0a1825 */ /* 0x002fe200078e020a */
[----:B------:R-:W-:Y:S02]  /*07b0*/  @!P0 IADD3 R17, PT, PT, R20, R21, RZ ;  /* 0x0000001514118210 */ /* 0x000fe40007ffe0ff */
[----:B--2---:R-:W-:Y:S01]  /*07c0*/  @P1 LEA R4, P2, R2, R4, 0x2 ;  /* 0x0000000402041211 */ /* 0x004fe200078410ff */
[----:B------:R-:W-:-:S03]  /*07d0*/  @!P0 IMAD R21, R21, R3, R0 ;  /* 0x0000000315158224 */ /* 0x000fc600078e0200 */
[----:B------:R-:W-:Y:S01]  /*07e0*/  @P1 LEA.HI.X R5, R2, R5, R14, 0x2, P2 ;  /* 0x0000000502051211 */ /* 0x000fe200010f140e */
[----:B------:R-:W-:Y:S01]  /*07f0*/  @P1 IMAD.WIDE R14, R3, 0x4, R10 ;  /* 0x00000004030e1825 */ /* 0x000fe200078e020a */
[----:B------:R-:W4:Y:S03]  /*0800*/  @P1 LDG.E R2, desc[UR4][R10.64] ;  /* 0x000000040a021981 */ /* 0x000f26000c1e1900 */
[----:B---3--:R-:W-:Y:S01]  /*0810*/  @!P0 IMAD.WIDE.U32 R6, R17, 0x4, R6 ;  /* 0x0000000411068825 */ /* 0x008fe200078e0006 */
[----:B------:R-:W2:Y:S04]  /*0820*/  @P1 LDG.E R5, desc[UR4][R4.64+0x4] ;  /* 0x0000040404051981 */ /* 0x000ea8000c1e1900 */
[----:B------:R-:W2:Y:S01]  /*0830*/  @P1 LDG.E R14, desc[UR4][R14.64] ;  /* 0x000000040e0e1981 */ /* 0x000ea2000c1e1900 */
[----:B0-----:R-:W-:-:S03]  /*0840*/  @!P0 IMAD.WIDE R8, R21, 0x4, R8 ;  /* 0x0000000415088825 */ /* 0x001fc600078e0208 */
[----:B------:R-:W3:Y:S04]  /*0850*/  @!P0 LDG.E R7, desc[UR4][R6.64] ;  /* 0x0000000406078981 */ /* 0x000ee8000c1e1900 */
[----:B------:R-:W3:Y:S01]  /*0860*/  @!P0 LDG.E R8, desc[UR4][R8.64] ;  /* 0x0000000408088981 */ /* 0x000ee2000c1e1900 */
[----:B----4-:R-:W-:-:S04]  /*0870*/  @P1 FFMA R2, R13, R2, R24 ;  /* 0x000000020d021223 */ /* 0x010fc80000000018 */
[----:B--2---:R-:W-:-:S04]  /*0880*/  @P1 FFMA R24, R5, R14, R2 ;  /* 0x0000000e05181223 */ /* 0x004fc80000000002 */
[----:B---3--:R-:W-:-:S07]  /*0890*/  @!P0 FFMA R24, R7, R8, R24 ;  /* 0x0000000807188223 */ /* 0x008fce0000000018 */
.L_x_0:
[----:B------:R-:W0:Y:S01]  /*08a0*/  LDC.64 R4, c[0x0][0x390] ;  /* 0x0000e400ff047b82 */ /* 0x000e220000000a00 */
[----:B------:R-:W-:-:S04]  /*08b0*/  IMAD R3, R19, R3, R0 ;  /* 0x0000000313037224 */ /* 0x000fc800078e0200 */
[----:B0-----:R-:W-:-:S05]  /*08c0*/  IMAD.WIDE R2, R3, 0x4, R4 ;  /* 0x0000000403027825 */ /* 0x001fca00078e0204 */
[----:B------:R-:W-:Y:S01]  /*08d0*/  STG.E desc[UR4][R2.64], R24 ;  /* 0x0000001802007986 */ /* 0x000fe2000c101904 */
[----:B------:R-:W-:Y:S05]  /*08e0*/  EXIT ;  /* 0x000000000000794d */ /* 0x000fea0003800000 */
.L_x_4:
[----:B------:R-:W-:-:S00]  /*08f0*/  BRA `(.L_x_4) ;  /* 0xfffffffc00fc7947 */ /* 0x000fc0000383ffff */
[----:B------:R-:W-:-:S00]  /*0900*/  NOP ;  /* 0x0000000000007918 */ /* 0x000fc00000000000 */
[----:B------:R-:W-:-:S00]  /*0910*/  NOP ;  /* 0x0000000000007918 */ /* 0x000fc00000000000 */
[----:B------:R-:W-:-:S00]  /*0920*/  NOP ;  /* 0x0000000000007918 */ /* 0x000fc00000000000 */
[----:B------:R-:W-:-:S00]  /*0930*/  NOP ;  /* 0x0000000000007918 */ /* 0x000fc00000000000 */
[----:B------:R-:W-:-:S00]  /*0940*/  NOP ;  /* 0x0000000000007918 */ /* 0x000fc00000000000 */
[----:B------:R-:W-:-:S00]  /*0950*/  NOP ;  /* 0x0000000000007918 */ /* 0x000fc00000000000 */
[----:B------:R-:W-:-:S00]  /*0960*/  NOP ;  /* 0x0000000000007918 */ /* 0x000fc00000000000 */
[----:B------:R-:W-:-:S00]  /*0970*/  NOP ;  /* 0x0000000000007918 */ /* 0x000fc00000000000 */
.L_x_5:


//--------------------- .nv.shared.reserved.0     --------------------------
	.section	.nv.shared.reserved.0,"aw",@nobits
	.weak		__nv_reservedSMEM_offset_0_alias
	.size		__nv_reservedSMEM_offset_0_alias, 0, 64
	.other		__nv_reservedSMEM_offset_0_alias,@"STO_CUDA_RESERVED_SHARED STV_DEFAULT"
__nv_reservedSMEM_offset_0_alias:
	.zero		0
	.zero		64


//--------------------- .nv.constant0._Z17matrix_mul_kernelPfS_S_iii --------------------------
	.section	.nv.constant0._Z17matrix_mul_kernelPfS_S_iii,"a",@progbits
	.sectionflags	@""
	.align	4
.nv.constant0._Z17matrix_mul_kernelPfS_S_iii:
	.zero		932


//--------------------- SYMBOLS --------------------------

	.type		.nv.reservedSmem.offset0,@object
	.size		.nv.reservedSmem.offset0,0x4
